	.headerflags	@"EF_CUDA_TEXMODE_UNIFIED EF_CUDA_64BIT_ADDRESS EF_CUDA_ACCELERATORS EF_CUDA_SM90 EF_CUDA_VIRTUAL_SM(EF_CUDA_SM90)"
	.elftype	@"ET_EXEC"


//--------------------- .nv.info                  --------------------------
	.section	.nv.info,"",@"SHT_CUDA_INFO"
	.align	4


	//----- nvinfo : EIATTR_REGCOUNT
	.align		4
        /*0000*/ 	.byte	0x04, 0x2f
        /*0002*/ 	.short	(.L_2 - .L_1)
	.align		4
.L_1:
        /*0004*/ 	.word	index@(triton_poi_fused_gelu_0)
        /*0008*/ 	.word	0x0000000d


	//----- nvinfo : EIATTR_MIN_STACK_SIZE
	.align		4
.L_2:
        /*000c*/ 	.byte	0x04, 0x12
        /*000e*/ 	.short	(.L_4 - .L_3)
	.align		4
.L_3:
        /*0010*/ 	.word	index@(triton_poi_fused_gelu_0)
        /*0014*/ 	.word	0x00000000


	//----- nvinfo : EIATTR_FRAME_SIZE
	.align		4
.L_4:
        /*0018*/ 	.byte	0x04, 0x11
        /*001a*/ 	.short	(.L_6 - .L_5)
	.align		4
.L_5:
        /*001c*/ 	.word	index@(triton_poi_fused_gelu_0)
        /*0020*/ 	.word	0x00000000


	//----- nvinfo : EIATTR_MIN_STACK_SIZE
	.align		4
.L_6:
        /*0024*/ 	.byte	0x04, 0x12
        /*0026*/ 	.short	(.L_8 - .L_7)
	.align		4
.L_7:
        /*0028*/ 	.word	index@(triton_poi_fused_gelu_0)
        /*002c*/ 	.word	0x00000000
.L_8:


//--------------------- .nv.info.triton_poi_fused_gelu_0 --------------------------
	.section	.nv.info.triton_poi_fused_gelu_0,"",@"SHT_CUDA_INFO"
	.sectionflags	@""
	.align	4


	//----- nvinfo : EIATTR_CUDA_API_VERSION
	.align		4
        /*0000*/ 	.byte	0x04, 0x37
        /*0002*/ 	.short	(.L_10 - .L_9)
.L_9:
        /*0004*/ 	.word	0x0000007c


	//----- nvinfo : EIATTR_KPARAM_INFO
	.align		4
.L_10:
        /*0008*/ 	.byte	0x04, 0x17
        /*000a*/ 	.short	(.L_12 - .L_11)
.L_11:
        /*000c*/ 	.word	0x00000000
        /*0010*/ 	.short	0x0002
        /*0012*/ 	.short	0x0010
        /*0014*/ 	.byte	0x00, 0xf0, 0x11, 0x00


	//----- nvinfo : EIATTR_KPARAM_INFO
	.align		4
.L_12:
        /*0018*/ 	.byte	0x04, 0x17
        /*001a*/ 	.short	(.L_14 - .L_13)
.L_13:
        /*001c*/ 	.word	0x00000000
        /*0020*/ 	.short	0x0001
        /*0022*/ 	.short	0x0008
        /*0024*/ 	.byte	0x00, 0xf4, 0x21, 0x00


	//----- nvinfo : EIATTR_KPARAM_INFO
	.align		4
.L_14:
        /*0028*/ 	.byte	0x04, 0x17
        /*002a*/ 	.short	(.L_16 - .L_15)
.L_15:
        /*002c*/ 	.word	0x00000000
        /*0030*/ 	.short	0x0000
        /*0032*/ 	.short	0x0000
        /*0034*/ 	.byte	0x00, 0xf4, 0x21, 0x00


	//----- nvinfo : EIATTR_SPARSE_MMA_MASK
	.align		4
.L_16:
        /*0038*/ 	.byte	0x03, 0x50
        /*003a*/ 	.short	0x0000


	//----- nvinfo : EIATTR_MAXREG_COUNT
	.align		4
        /*003c*/ 	.byte	0x03, 0x1b
        /*003e*/ 	.short	0x00ff


	//----- nvinfo : EIATTR_EXIT_INSTR_OFFSETS
	.align		4
        /*0040*/ 	.byte	0x04, 0x1c
        /*0042*/ 	.short	(.L_18 - .L_17)


	//   ....[0]....
.L_17:
        /*0044*/ 	.word	0x000002f0


	//   ....[1]....
        /*0048*/ 	.word	0x00000310


	//----- nvinfo : EIATTR_REQNTID
	.align		4
.L_18:
        /*004c*/ 	.byte	0x04, 0x10
        /*004e*/ 	.short	(.L_20 - .L_19)
.L_19:
        /*0050*/ 	.word	0x00000080
        /*0054*/ 	.word	0x00000001
        /*0058*/ 	.word	0x00000001


	//----- nvinfo : EIATTR_CBANK_PARAM_SIZE
	.align		4
.L_20:
        /*005c*/ 	.byte	0x03, 0x19
        /*005e*/ 	.short	0x0014


	//----- nvinfo : EIATTR_PARAM_CBANK
	.align		4
        /*0060*/ 	.byte	0x04, 0x0a
        /*0062*/ 	.short	(.L_22 - .L_21)
	.align		4
.L_21:
        /*0064*/ 	.word	index@(.nv.constant0.triton_poi_fused_gelu_0)
        /*0068*/ 	.short	0x0210
        /*006a*/ 	.short	0x0014


	//----- nvinfo : EIATTR_SW_WAR
	.align		4
.L_22:
        /*006c*/ 	.byte	0x04, 0x36
        /*006e*/ 	.short	(.L_24 - .L_23)
.L_23:
        /*0070*/ 	.word	0x00000008
.L_24:


//--------------------- .nv.callgraph             --------------------------
	.section	.nv.callgraph,"",@"SHT_CUDA_CALLGRAPH"
	.align	4
	.sectionentsize	8
	.align		4
        /*0000*/ 	.word	0x00000000
	.align		4
        /*0004*/ 	.word	0xffffffff
	.align		4
        /*0008*/ 	.word	0x00000000
	.align		4
        /*000c*/ 	.word	0xfffffffe
	.align		4
        /*0010*/ 	.word	0x00000000
	.align		4
        /*0014*/ 	.word	0xfffffffd
	.align		4
        /*0018*/ 	.word	0x00000000
	.align		4
        /*001c*/ 	.word	0xfffffffc


//--------------------- .nv.constant4             --------------------------
	.section	.nv.constant4,"a",@progbits
	.align	8
	.align		8
.nv.constant4:
        /*0000*/ 	.dword	_$_str


//--------------------- .text.triton_poi_fused_gelu_0 --------------------------
	.section	.text.triton_poi_fused_gelu_0,"ax",@progbits
	.align	128
        .global         triton_poi_fused_gelu_0
        .type           triton_poi_fused_gelu_0,@function
        .size           triton_poi_fused_gelu_0,(.L_x_1 - triton_poi_fused_gelu_0)
        .other          triton_poi_fused_gelu_0,@"STO_CUDA_ENTRY STV_DEFAULT"
triton_poi_fused_gelu_0:
.text.triton_poi_fused_gelu_0:
[----:B------:R-:W0:Y:S02]  /*0000*/  LDC R1, c[0x0][0x28] ;  /* 0x00000a00ff017b82 */ /* 0x000e240000000800 */
[----:B------:R-:W1:Y:S01]  /*0010*/  S2R R0, SR_TID.X ;  /* 0x0000000000007919 */ /* 0x000e620000002100 */
[----:B------:R-:W2:Y:S01]  /*0020*/  LDC.64 R2, c[0x0][0x210] ;  /* 0x00008400ff027b82 */ /* 0x000ea20000000a00 */
[----:B------:R-:W-:Y:S01]  /*0030*/  HFMA2.MMA R4, -RZ, RZ, 0, 0 ;  /* 0x00000000ff047435 */ /* 0x000fe200000001ff */
[----:B------:R-:W-:Y:S01]  /*0040*/  ULDC.64 UR4, c[0x0][0x208] ;  /* 0x0000820000047ab9 */ /* 0x000fe20000000a00 */
[----:B------:R-:W3:Y:S01]  /*0050*/  S2R R5, SR_CTAID.X ;  /* 0x0000000000057919 */ /* 0x000ee20000002500 */
[----:B------:R-:W-:Y:S01]  /*0060*/  HFMA2.MMA R7, -RZ, RZ, 0.958984375, -6.1690807342529296875e-05 ;  /* 0x3bac840bff077435 */ /* 0x000fe200000001ff */
[----:B------:R-:W-:Y:S01]  /*0070*/  IMAD.MOV.U32 R6, RZ, RZ, -0x460a9f47 ;  /* 0xb9f560b9ff067424 */ /* 0x000fe200078e00ff */
[----:B------:R-:W-:Y:S01]  /*0080*/  HFMA2.MMA R8, -RZ, RZ, -1.26171875, -2.110004425048828125e-05 ;  /* 0xbd0c8162ff087435 */ /* 0x000fe200000001ff */
[----:B------:R-:W-:Y:S01]  /*0090*/  ULDC.64 UR6, c[0x0][0x218] ;  /* 0x0000860000067ab9 */ /* 0x000fe20000000a00 */
[----:B-1----:R-:W-:-:S04]  /*00a0*/  LOP3.LUT R0, R0, 0x7f, RZ, 0xc0, !PT ;  /* 0x0000007f00007812 */ /* 0x002fc800078ec0ff */
[----:B---3--:R-:W-:-:S04]  /*00b0*/  LEA R0, R5, R0, 0x7 ;  /* 0x0000000005007211 */ /* 0x008fc800078e38ff */
[C---:B------:R-:W-:Y:S01]  /*00c0*/  ISETP.GE.AND P0, PT, R0.reuse, 0x100, PT ;  /* 0x000001000000780c */ /* 0x040fe20003f06270 */
[----:B--2---:R-:W-:-:S12]  /*00d0*/  IMAD.WIDE R2, R0, 0x4, R2 ;  /* 0x0000000400027825 */ /* 0x004fd800078e0202 */
[----:B------:R1:W2:Y:S01]  /*00e0*/  @!P0 LDG.E R4, desc[UR4][R2.64] ;  /* 0x0000000402048981 */ /* 0x0002a2000c1e1900 */
[----:B------:R-:W-:Y:S01]  /*00f0*/  MOV R5, 0x3789ca3c ;  /* 0x3789ca3c00057802 */ /* 0x000fe20000000f00 */
[----:B-1----:R-:W-:Y:S01]  /*0100*/  HFMA2.MMA R3, -RZ, RZ, 1.853515625, -0.00091457366943359375 ;  /* 0x3f6a937eff037435 */ /* 0x002fe200000001ff */
[----:B------:R-:W-:Y:S02]  /*0110*/  IMAD.MOV.U32 R2, RZ, RZ, 0x3e1cf906 ;  /* 0x3e1cf906ff027424 */ /* 0x000fe400078e00ff */
[C---:B--2---:R-:W-:Y:S01]  /*0120*/  FMUL R10, R4.reuse, 0.70710676908493041992 ;  /* 0x3f3504f3040a7820 */ /* 0x044fe20000400000 */
[----:B------:R-:W-:-:S03]  /*0130*/  FMUL R4, R4, 0.5 ;  /* 0x3f00000004047820 */ /* 0x000fc60000400000 */
[----:B------:R-:W-:-:S05]  /*0140*/  FADD.FTZ R9, |R10|, -RZ ;  /* 0x800000ff0a097221 */ /* 0x000fca0000010200 */
[----:B------:R-:W-:-:S13]  /*0150*/  FSETP.GE.AND P1, PT, R9, 1.0029599666595458984, PT ;  /* 0x3f8060fe0900780b */ /* 0x000fda0003f26000 */
[----:B------:R-:W-:Y:S01]  /*0160*/  @!P1 MOV R5, 0x38b1e96a ;  /* 0x38b1e96a00059802 */ /* 0x000fe20000000f00 */
[----:B------:R-:W-:Y:S02]  /*0170*/  @!P1 IMAD.MOV.U32 R6, RZ, RZ, -0x45a8b2e0 ;  /* 0xba574d20ff069424 */ /* 0x000fe400078e00ff */
[----:B------:R-:W-:Y:S01]  /*0180*/  @!P1 FMUL R9, R10, R10 ;  /* 0x0000000a0a099220 */ /* 0x000fe20000400000 */
[----:B------:R-:W-:Y:S01]  /*0190*/  @!P1 MOV R7, 0x3baad5ea ;  /* 0x3baad5ea00079802 */ /* 0x000fe20000000f00 */
[----:B------:R-:W-:Y:S01]  /*01a0*/  @!P1 IMAD.MOV.U32 R2, RZ, RZ, 0x3de718af ;  /* 0x3de718afff029424 */ /* 0x000fe200078e00ff */
[----:B------:R-:W-:Y:S01]  /*01b0*/  @!P1 MOV R8, 0xbcdc1be7 ;  /* 0xbcdc1be700089802 */ /* 0x000fe20000000f00 */
[----:B------:R-:W-:Y:S01]  /*01c0*/  FFMA.FTZ R6, R9, R5, R6 ;  /* 0x0000000509067223 */ /* 0x000fe20000010006 */
[----:B------:R-:W-:Y:S02]  /*01d0*/  @!P1 MOV R3, 0xbec093ac ;  /* 0xbec093ac00039802 */ /* 0x000fe40000000f00 */
[----:B------:R-:W-:Y:S01]  /*01e0*/  MOV R5, 0x3f20d842 ;  /* 0x3f20d84200057802 */ /* 0x000fe20000000f00 */
[----:B------:R-:W-:Y:S01]  /*01f0*/  FFMA.FTZ R7, R6, R9, R7 ;  /* 0x0000000906077223 */ /* 0x000fe20000010007 */
[----:B------:R-:W-:-:S03]  /*0200*/  @!P1 MOV R5, 0x3e0375d3 ;  /* 0x3e0375d300059802 */ /* 0x000fc60000000f00 */
[----:B------:R-:W-:-:S04]  /*0210*/  FFMA.FTZ R7, R7, R9, R8 ;  /* 0x0000000907077223 */ /* 0x000fc80000010008 */
[----:B------:R-:W-:-:S04]  /*0220*/  FFMA.FTZ R2, R7, R9, R2 ;  /* 0x0000000907027223 */ /* 0x000fc80000010002 */
[----:B------:R-:W-:Y:S01]  /*0230*/  FFMA.FTZ R2, R2, R9, R3 ;  /* 0x0000000902027223 */ /* 0x000fe20000010003 */
[----:B------:R-:W-:-:S03]  /*0240*/  FSEL R3, -R9, R10, P1 ;  /* 0x0000000a09037208 */ /* 0x000fc60000800100 */
[----:B------:R-:W-:-:S04]  /*0250*/  FFMA.FTZ R2, R2, R9, R5 ;  /* 0x0000000902027223 */ /* 0x000fc80000010005 */
[----:B------:R-:W-:Y:S01]  /*0260*/  FFMA.FTZ R5, R2, R3, R3 ;  /* 0x0000000302057223 */ /* 0x000fe20000010003 */
[----:B------:R-:W-:-:S03]  /*0270*/  SHF.R.S32.HI R3, RZ, 0x1f, R0 ;  /* 0x0000001fff037819 */ /* 0x000fc60000011400 */
[----:B------:R-:W1:Y:S02]  /*0280*/  @P1 MUFU.EX2 R2, R5 ;  /* 0x0000000500021308 */ /* 0x000e640000000800 */
[----:B-1----:R-:W-:-:S05]  /*0290*/  @P1 FADD R2, -R2, 1 ;  /* 0x3f80000002021421 */ /* 0x002fca0000000100 */
[----:B------:R-:W-:Y:S02]  /*02a0*/  @P1 LOP3.LUT R5, R2, 0x80000000, R10, 0xf8, !PT ;  /* 0x8000000002051812 */ /* 0x000fe400078ef80a */
[----:B------:R-:W-:-:S03]  /*02b0*/  LEA R2, P1, R0, UR6, 0x2 ;  /* 0x0000000600027c11 */ /* 0x000fc6000f8210ff */
[----:B------:R-:W-:Y:S01]  /*02c0*/  FADD R7, R5, 1 ;  /* 0x3f80000005077421 */ /* 0x000fe20000000000 */
[----:B------:R-:W-:-:S03]  /*02d0*/  LEA.HI.X R3, R0, UR7, R3, 0x2, P1 ;  /* 0x0000000700037c11 */ /* 0x000fc600088f1403 */
[----:B------:R-:W-:Y:S01]  /*02e0*/  FMUL R7, R4, R7 ;  /* 0x0000000704077220 */ /* 0x000fe20000400000 */
[----:B------:R-:W-:Y:S06]  /*02f0*/  @P0 EXIT ;  /* 0x000000000000094d */ /* 0x000fec0003800000 */
[----:B------:R-:W-:Y:S01]  /*0300*/  STG.E desc[UR4][R2.64], R7 ;  /* 0x0000000702007986 */ /* 0x000fe2000c101904 */
[----:B------:R-:W-:Y:S05]  /*0310*/  EXIT ;  /* 0x000000000000794d */ /* 0x000fea0003800000 */
.L_x_0:
[----:B------:R-:W-:-:S00]  /*0320*/  BRA `(.L_x_0) ;  /* 0xfffffffc00fc7947 */ /* 0x000fc0000383ffff */
[----:B------:R-:W-:-:S00]  /*0330*/  NOP ;  /* 0x0000000000007918 */ /* 0x000fc00000000000 */
        /* <DEDUP_REMOVED lines=12> */
.L_x_1:


//--------------------- .nv.global.init           --------------------------
	.section	.nv.global.init,"aw",@progbits
.nv.global.init:
	.type		_$_str,@object
	.size		_$_str,(.L_0 - _$_str)
_$_str:
        /*0000*/ 	.byte	0x5f, 0x5f, 0x43, 0x55, 0x44, 0x41, 0x5f, 0x46, 0x54, 0x5a, 0x00
.L_0:


//--------------------- .nv.constant0.triton_poi_fused_gelu_0 --------------------------
	.section	.nv.constant0.triton_poi_fused_gelu_0,"a",@progbits
	.sectionflags	@""
	.align	4
.nv.constant0.triton_poi_fused_gelu_0:
	.zero		548
